//
// Generated by NVIDIA NVVM Compiler
//
// Compiler Build ID: CL-36424714
// Cuda compilation tools, release 13.0, V13.0.88
// Based on NVVM 20.0.0
//

.version 9.0
.target sm_100
.address_size 64

	// .globl	_Z21local_averages_kernelPfS_i

.visible .entry _Z21local_averages_kernelPfS_i(
	.param .u64 .ptr .align 1 _Z21local_averages_kernelPfS_i_param_0,
	.param .u64 .ptr .align 1 _Z21local_averages_kernelPfS_i_param_1,
	.param .u32 _Z21local_averages_kernelPfS_i_param_2
)
{
	.reg .pred 	%p<2>;
	.reg .b32 	%r<7>;
	.reg .b32 	%f<10>;
	.reg .b64 	%rd<9>;

	ld.param.u64 	%rd1, [_Z21local_averages_kernelPfS_i_param_0];
	ld.param.u64 	%rd2, [_Z21local_averages_kernelPfS_i_param_1];
	ld.param.u32 	%r2, [_Z21local_averages_kernelPfS_i_param_2];
	mov.u32 	%r3, %ctaid.x;
	mov.u32 	%r4, %ntid.x;
	mov.u32 	%r5, %tid.x;
	mad.lo.s32 	%r1, %r3, %r4, %r5;
	setp.ge.s32 	%p1, %r1, %r2;
	@%p1 bra 	$L__BB0_2;
	cvta.to.global.u64 	%rd3, %rd2;
	cvta.to.global.u64 	%rd4, %rd1;
	shl.b32 	%r6, %r1, 2;
	mul.wide.s32 	%rd5, %r6, 4;
	add.s64 	%rd6, %rd4, %rd5;
	ld.global.f32 	%f1, [%rd6];
	add.f32 	%f2, %f1, 0f00000000;
	ld.global.f32 	%f3, [%rd6+4];
	add.f32 	%f4, %f2, %f3;
	ld.global.f32 	%f5, [%rd6+8];
	add.f32 	%f6, %f4, %f5;
	ld.global.f32 	%f7, [%rd6+12];
	add.f32 	%f8, %f6, %f7;
	mul.f32 	%f9, %f8, 0f3E800000;
	mul.wide.s32 	%rd7, %r1, 4;
	add.s64 	%rd8, %rd3, %rd7;
	st.global.f32 	[%rd8], %f9;
$L__BB0_2:
	ret;

}


// ===== COMPILED SASS (sm_100) =====

	.target	sm_100

	.elftype	@"ET_EXEC"


//--------------------- .note.nv.tkinfo           --------------------------
	.section	.note.nv.tkinfo,"",@"SHT_NOTE"
	.sectionflags	@"SHF_NOTE_NV_TKINFO"
	.tkinfo
        /*0018*/ 	.word	0x00000002
        /*0030*/ 	.string	""
        /*0030*/ 	.string	"ptxas"
        /*0030*/ 	.string	"Cuda compilation tools, release 13.0, V13.0.88"
        /*0030*/ 	.string	"Build cuda_13.0.r13.0/compiler.36424714_0"
        /*0030*/ 	.string	"-arch sm_100 -m 64 "



//--------------------- .note.nv.cuinfo           --------------------------
	.section	.note.nv.cuinfo,"",@"SHT_NOTE"
	.sectionflags	@"SHF_NOTE_NV_CUINFO"
        /*0018*/ 	.short	0x0002
        /*001a*/ 	.short	0x0064
        /*001c*/ 	.short	0x0082
	.zero		2


//--------------------- .nv.info                  --------------------------
	.section	.nv.info,"",@"SHT_CUDA_INFO"
	.align	4


	//----- nvinfo : EIATTR_REGCOUNT
	.align		4
        /*0000*/ 	.byte	0x04, 0x2f
        /*0002*/ 	.short	(.L_1 - .L_0)
	.align		4
.L_0:
        /*0004*/ 	.word	index@(_Z21local_averages_kernelPfS_i)
        /*0008*/ 	.word	0x00000010


	//----- nvinfo : EIATTR_FRAME_SIZE
	.align		4
.L_1:
        /*000c*/ 	.byte	0x04, 0x11
        /*000e*/ 	.short	(.L_3 - .L_2)
	.align		4
.L_2:
        /*0010*/ 	.word	index@(_Z21local_averages_kernelPfS_i)
        /*0014*/ 	.word	0x00000000


	//----- nvinfo : EIATTR_MIN_STACK_SIZE
	.align		4
.L_3:
        /*0018*/ 	.byte	0x04, 0x12
        /*001a*/ 	.short	(.L_5 - .L_4)
	.align		4
.L_4:
        /*001c*/ 	.word	index@(_Z21local_averages_kernelPfS_i)
        /*0020*/ 	.word	0x00000000
.L_5:


//--------------------- .nv.compat                --------------------------
	.section	.nv.compat,"",@"SHT_CUDA_COMPAT_INFO"
	.align	4
        /*0000*/ 	.byte	0x02, 0x09, 0x00, 0x00, 0x02, 0x02, 0x01, 0x00, 0x02, 0x05, 0x05, 0x00, 0x03, 0x07, 0x01, 0x01
        /*0010*/ 	.byte	0x02, 0x03, 0x00, 0x00, 0x02, 0x06, 0x01, 0x00, 0x04, 0x0b, 0x08, 0x00, 0x09, 0x00, 0x00, 0x00
        /*0020*/ 	.byte	0x00, 0x00, 0x00, 0x00


//--------------------- .nv.info._Z21local_averages_kernelPfS_i --------------------------
	.section	.nv.info._Z21local_averages_kernelPfS_i,"",@"SHT_CUDA_INFO"
	.sectionflags	@""
	.align	4


	//----- nvinfo : EIATTR_CUDA_API_VERSION
	.align		4
        /*0000*/ 	.byte	0x04, 0x37
        /*0002*/ 	.short	(.L_7 - .L_6)
.L_6:
        /*0004*/ 	.word	0x00000082


	//----- nvinfo : EIATTR_KPARAM_INFO
	.align		4
.L_7:
        /*0008*/ 	.byte	0x04, 0x17
        /*000a*/ 	.short	(.L_9 - .L_8)
.L_8:
        /*000c*/ 	.word	0x00000000
        /*0010*/ 	.short	0x0002
        /*0012*/ 	.short	0x0010
        /*0014*/ 	.byte	0x00, 0xf0, 0x11, 0x00


	//----- nvinfo : EIATTR_KPARAM_INFO
	.align		4
.L_9:
        /*0018*/ 	.byte	0x04, 0x17
        /*001a*/ 	.short	(.L_11 - .L_10)
.L_10:
        /*001c*/ 	.word	0x00000000
        /*0020*/ 	.short	0x0001
        /*0022*/ 	.short	0x0008
        /*0024*/ 	.byte	0x00, 0xf5, 0x21, 0x00


	//----- nvinfo : EIATTR_KPARAM_INFO
	.align		4
.L_11:
        /*0028*/ 	.byte	0x04, 0x17
        /*002a*/ 	.short	(.L_13 - .L_12)
.L_12:
        /*002c*/ 	.word	0x00000000
        /*0030*/ 	.short	0x0000
        /*0032*/ 	.short	0x0000
        /*0034*/ 	.byte	0x00, 0xf5, 0x21, 0x00


	//----- nvinfo : EIATTR_SPARSE_MMA_MASK
	.align		4
.L_13:
        /*0038*/ 	.byte	0x03, 0x50
        /*003a*/ 	.short	0x0000


	//----- nvinfo : EIATTR_MAXREG_COUNT
	.align		4
        /*003c*/ 	.byte	0x03, 0x1b
        /*003e*/ 	.short	0x00ff


	//----- nvinfo : EIATTR_MERCURY_ISA_VERSION
	.align		4
        /*0040*/ 	.byte	0x03, 0x5f
        /*0042*/ 	.short	0x0101


	//----- nvinfo : EIATTR_VRC_CTA_INIT_COUNT
	.align		4
        /*0044*/ 	.byte	0x02, 0x4a
	.zero		1
	.zero		1


	//----- nvinfo : EIATTR_EXIT_INSTR_OFFSETS
	.align		4
        /*0048*/ 	.byte	0x04, 0x1c
        /*004a*/ 	.short	(.L_15 - .L_14)


	//   ....[0]....
.L_14:
        /*004c*/ 	.word	0x00000070


	//   ....[1]....
        /*0050*/ 	.word	0x00000180


	//----- nvinfo : EIATTR_CBANK_PARAM_SIZE
	.align		4
.L_15:
        /*0054*/ 	.byte	0x03, 0x19
        /*0056*/ 	.short	0x0014


	//----- nvinfo : EIATTR_PARAM_CBANK
	.align		4
        /*0058*/ 	.byte	0x04, 0x0a
        /*005a*/ 	.short	(.L_17 - .L_16)
	.align		4
.L_16:
        /*005c*/ 	.word	index@(.nv.constant0._Z21local_averages_kernelPfS_i)
        /*0060*/ 	.short	0x0380
        /*0062*/ 	.short	0x0014


	//----- nvinfo : EIATTR_SW_WAR
	.align		4
.L_17:
        /*0064*/ 	.byte	0x04, 0x36
        /*0066*/ 	.short	(.L_19 - .L_18)
.L_18:
        /*0068*/ 	.word	0x00000008
.L_19:


//--------------------- .nv.callgraph             --------------------------
	.section	.nv.callgraph,"",@"SHT_CUDA_CALLGRAPH"
	.align	4
	.sectionentsize	8
	.align		4
        /*0000*/ 	.word	0x00000000
	.align		4
        /*0004*/ 	.word	0xffffffff
	.align		4
        /*0008*/ 	.word	0x00000000
	.align		4
        /*000c*/ 	.word	0xfffffffe
	.align		4
        /*0010*/ 	.word	0x00000000
	.align		4
        /*0014*/ 	.word	0xfffffffd
	.align		4
        /*0018*/ 	.word	0x00000000
	.align		4
        /*001c*/ 	.word	0xfffffffc


//--------------------- .text._Z21local_averages_kernelPfS_i --------------------------
	.section	.text._Z21local_averages_kernelPfS_i,"ax",@progbits
	.align	128
        .global         _Z21local_averages_kernelPfS_i
        .type           _Z21local_averages_kernelPfS_i,@function
        .size           _Z21local_averages_kernelPfS_i,(.L_x_1 - _Z21local_averages_kernelPfS_i)
        .other          _Z21local_averages_kernelPfS_i,@"STO_CUDA_ENTRY STV_DEFAULT"
_Z21local_averages_kernelPfS_i:
.text._Z21local_averages_kernelPfS_i:
[----:B------:R-:W-:Y:S01]  /*0000*/  LDC R1, c[0x0][0x37c] ;  /* 0x0000df00ff017b82 */ /* 0x000fe20000000800 */
[----:B------:R-:W0:Y:S07]  /*0010*/  S2R R0, SR_TID.X ;  /* 0x0000000000007919 */ /* 0x000e2e0000002100 */
[----:B------:R-:W0:Y:S01]  /*0020*/  S2UR UR4, SR_CTAID.X ;  /* 0x00000000000479c3 */ /* 0x000e220000002500 */
[----:B------:R-:W1:Y:S07]  /*0030*/  LDCU UR5, c[0x0][0x390] ;  /* 0x00007200ff0577ac */ /* 0x000e6e0008000800 */
[----:B------:R-:W0:Y:S02]  /*0040*/  LDC R7, c[0x0][0x360] ;  /* 0x0000d800ff077b82 */ /* 0x000e240000000800 */
[----:B0-----:R-:W-:-:S05]  /*0050*/  IMAD R7, R7, UR4, R0 ;  /* 0x0000000407077c24 */ /* 0x001fca000f8e0200 */
[----:B-1----:R-:W-:-:S13]  /*0060*/  ISETP.GE.AND P0, PT, R7, UR5, PT ;  /* 0x0000000507007c0c */ /* 0x002fda000bf06270 */
[----:B------:R-:W-:Y:S05]  /*0070*/  @P0 EXIT ;  /* 0x000000000000094d */ /* 0x000fea0003800000 */
[----:B------:R-:W0:Y:S01]  /*0080*/  LDC.64 R2, c[0x0][0x380] ;  /* 0x0000e000ff027b82 */ /* 0x000e220000000a00 */
[----:B------:R-:W1:Y:S01]  /*0090*/  LDCU.64 UR4, c[0x0][0x358] ;  /* 0x00006b00ff0477ac */ /* 0x000e620008000a00 */
[----:B------:R-:W-:-:S05]  /*00a0*/  SHF.L.U32 R5, R7, 0x2, RZ ;  /* 0x0000000207057819 */ /* 0x000fca00000006ff */
[----:B0-----:R-:W-:Y:S02]  /*00b0*/  IMAD.WIDE R2, R5, 0x4, R2 ;  /* 0x0000000405027825 */ /* 0x001fe400078e0202 */
[----:B------:R-:W0:Y:S03]  /*00c0*/  LDC.64 R4, c[0x0][0x388] ;  /* 0x0000e200ff047b82 */ /* 0x000e260000000a00 */
[----:B-1----:R-:W2:Y:S04]  /*00d0*/  LDG.E R0, desc[UR4][R2.64] ;  /* 0x0000000402007981 */ /* 0x002ea8000c1e1900 */
[----:B------:R-:W3:Y:S04]  /*00e0*/  LDG.E R9, desc[UR4][R2.64+0x4] ;  /* 0x0000040402097981 */ /* 0x000ee8000c1e1900 */
[----:B------:R-:W4:Y:S04]  /*00f0*/  LDG.E R11, desc[UR4][R2.64+0x8] ;  /* 0x00000804020b7981 */ /* 0x000f28000c1e1900 */
[----:B------:R-:W5:Y:S01]  /*0100*/  LDG.E R13, desc[UR4][R2.64+0xc] ;  /* 0x00000c04020d7981 */ /* 0x000f62000c1e1900 */
[----:B0-----:R-:W-:-:S04]  /*0110*/  IMAD.WIDE R4, R7, 0x4, R4 ;  /* 0x0000000407047825 */ /* 0x001fc800078e0204 */
[----:B--2---:R-:W-:-:S04]  /*0120*/  FADD R0, RZ, R0 ;  /* 0x00000000ff007221 */ /* 0x004fc80000000000 */
[----:B---3--:R-:W-:-:S04]  /*0130*/  FADD R0, R0, R9 ;  /* 0x0000000900007221 */ /* 0x008fc80000000000 */
[----:B----4-:R-:W-:-:S04]  /*0140*/  FADD R0, R0, R11 ;  /* 0x0000000b00007221 */ /* 0x010fc80000000000 */
[----:B-----5:R-:W-:-:S04]  /*0150*/  FADD R0, R0, R13 ;  /* 0x0000000d00007221 */ /* 0x020fc80000000000 */
[----:B------:R-:W-:-:S05]  /*0160*/  FMUL R7, R0, 0.25 ;  /* 0x3e80000000077820 */ /* 0x000fca0000400000 */
[----:B------:R-:W-:Y:S01]  /*0170*/  STG.E desc[UR4][R4.64], R7 ;  /* 0x0000000704007986 */ /* 0x000fe2000c101904 */
[----:B------:R-:W-:Y:S05]  /*0180*/  EXIT ;  /* 0x000000000000794d */ /* 0x000fea0003800000 */
.L_x_0:
[----:B------:R-:W-:-:S00]  /*0190*/  BRA `(.L_x_0) ;  /* 0xfffffffc00fc7947 */ /* 0x000fc0000383ffff */
[----:B------:R-:W-:-:S00]  /*01a0*/  NOP ;  /* 0x0000000000007918 */ /* 0x000fc00000000000 */
        /* <DEDUP_REMOVED lines=13> */
.L_x_1:


//--------------------- .nv.shared.reserved.0     --------------------------
	.section	.nv.shared.reserved.0,"aw",@nobits
	.weak		__nv_reservedSMEM_offset_0_alias
	.size		__nv_reservedSMEM_offset_0_alias, 0, 64
	.other		__nv_reservedSMEM_offset_0_alias,@"STO_CUDA_RESERVED_SHARED STV_DEFAULT"
__nv_reservedSMEM_offset_0_alias:
	.zero		0
	.zero		64


//--------------------- .nv.constant0._Z21local_averages_kernelPfS_i --------------------------
	.section	.nv.constant0._Z21local_averages_kernelPfS_i,"a",@progbits
	.sectionflags	@""
	.align	4
.nv.constant0._Z21local_averages_kernelPfS_i:
	.zero		916


//--------------------- SYMBOLS --------------------------

	.type		.nv.reservedSmem.offset0,@object
	.size		.nv.reservedSmem.offset0,0x4
